//
// Generated by NVIDIA NVVM Compiler
//
// Compiler Build ID: CL-36424714
// Cuda compilation tools, release 13.0, V13.0.88
// Based on NVVM 20.0.0
//

.version 9.0
.target sm_100
.address_size 64

	// .globl	_Z18test_modulo_kernelPKjPjS1_i5uint3

.visible .entry _Z18test_modulo_kernelPKjPjS1_i5uint3(
	.param .u64 .ptr .align 1 _Z18test_modulo_kernelPKjPjS1_i5uint3_param_0,
	.param .u64 .ptr .align 1 _Z18test_modulo_kernelPKjPjS1_i5uint3_param_1,
	.param .u64 .ptr .align 1 _Z18test_modulo_kernelPKjPjS1_i5uint3_param_2,
	.param .u32 _Z18test_modulo_kernelPKjPjS1_i5uint3_param_3,
	.param .align 4 .b8 _Z18test_modulo_kernelPKjPjS1_i5uint3_param_4[12]
)
{
	.reg .pred 	%p<2>;
	.reg .b32 	%r<16>;
	.reg .b64 	%rd<11>;

	ld.param.u32 	%r4, [_Z18test_modulo_kernelPKjPjS1_i5uint3_param_4+8];
	ld.param.u32 	%r3, [_Z18test_modulo_kernelPKjPjS1_i5uint3_param_4+4];
	ld.param.u32 	%r2, [_Z18test_modulo_kernelPKjPjS1_i5uint3_param_4];
	ld.param.u64 	%rd1, [_Z18test_modulo_kernelPKjPjS1_i5uint3_param_0];
	ld.param.u64 	%rd2, [_Z18test_modulo_kernelPKjPjS1_i5uint3_param_1];
	ld.param.u64 	%rd3, [_Z18test_modulo_kernelPKjPjS1_i5uint3_param_2];
	ld.param.u32 	%r5, [_Z18test_modulo_kernelPKjPjS1_i5uint3_param_3];
	mov.u32 	%r6, %tid.x;
	mov.u32 	%r7, %ctaid.x;
	mov.u32 	%r8, %ntid.x;
	mad.lo.s32 	%r1, %r7, %r8, %r6;
	setp.ge.s32 	%p1, %r1, %r5;
	@%p1 bra 	$L__BB0_2;
	cvta.to.global.u64 	%rd4, %rd1;
	cvta.to.global.u64 	%rd5, %rd2;
	cvta.to.global.u64 	%rd6, %rd3;
	mul.wide.s32 	%rd7, %r1, 4;
	add.s64 	%rd8, %rd4, %rd7;
	ld.global.u32 	%r9, [%rd8];
	rem.u32 	%r10, %r9, %r4;
	add.s64 	%rd9, %rd5, %rd7;
	st.global.u32 	[%rd9], %r10;
	mul.hi.u32 	%r11, %r9, %r2;
	add.s32 	%r12, %r11, %r9;
	shr.u32 	%r13, %r12, %r3;
	mul.lo.s32 	%r14, %r13, %r4;
	sub.s32 	%r15, %r9, %r14;
	add.s64 	%rd10, %rd6, %rd7;
	st.global.u32 	[%rd10], %r15;
$L__BB0_2:
	ret;

}


// ===== COMPILED SASS (sm_100) =====

	.target	sm_100

	.elftype	@"ET_EXEC"


//--------------------- .note.nv.tkinfo           --------------------------
	.section	.note.nv.tkinfo,"",@"SHT_NOTE"
	.sectionflags	@"SHF_NOTE_NV_TKINFO"
	.tkinfo
        /*0018*/ 	.word	0x00000002
        /*0030*/ 	.string	""
        /*0030*/ 	.string	"ptxas"
        /*0030*/ 	.string	"Cuda compilation tools, release 13.0, V13.0.88"
        /*0030*/ 	.string	"Build cuda_13.0.r13.0/compiler.36424714_0"
        /*0030*/ 	.string	"-arch sm_100 -m 64 "



//--------------------- .note.nv.cuinfo           --------------------------
	.section	.note.nv.cuinfo,"",@"SHT_NOTE"
	.sectionflags	@"SHF_NOTE_NV_CUINFO"
        /*0018*/ 	.short	0x0002
        /*001a*/ 	.short	0x0064
        /*001c*/ 	.short	0x0082
	.zero		2


//--------------------- .nv.info                  --------------------------
	.section	.nv.info,"",@"SHT_CUDA_INFO"
	.align	4


	//----- nvinfo : EIATTR_REGCOUNT
	.align		4
        /*0000*/ 	.byte	0x04, 0x2f
        /*0002*/ 	.short	(.L_1 - .L_0)
	.align		4
.L_0:
        /*0004*/ 	.word	index@(_Z18test_modulo_kernelPKjPjS1_i5uint3)
        /*0008*/ 	.word	0x00000010


	//----- nvinfo : EIATTR_FRAME_SIZE
	.align		4
.L_1:
        /*000c*/ 	.byte	0x04, 0x11
        /*000e*/ 	.short	(.L_3 - .L_2)
	.align		4
.L_2:
        /*0010*/ 	.word	index@(_Z18test_modulo_kernelPKjPjS1_i5uint3)
        /*0014*/ 	.word	0x00000000


	//----- nvinfo : EIATTR_MIN_STACK_SIZE
	.align		4
.L_3:
        /*0018*/ 	.byte	0x04, 0x12
        /*001a*/ 	.short	(.L_5 - .L_4)
	.align		4
.L_4:
        /*001c*/ 	.word	index@(_Z18test_modulo_kernelPKjPjS1_i5uint3)
        /*0020*/ 	.word	0x00000000
.L_5:


//--------------------- .nv.compat                --------------------------
	.section	.nv.compat,"",@"SHT_CUDA_COMPAT_INFO"
	.align	4
        /*0000*/ 	.byte	0x02, 0x09, 0x00, 0x00, 0x02, 0x02, 0x01, 0x00, 0x02, 0x05, 0x05, 0x00, 0x03, 0x07, 0x01, 0x01
        /*0010*/ 	.byte	0x02, 0x03, 0x00, 0x00, 0x02, 0x06, 0x01, 0x00, 0x04, 0x0b, 0x08, 0x00, 0x09, 0x00, 0x00, 0x00
        /*0020*/ 	.byte	0x00, 0x00, 0x00, 0x00


//--------------------- .nv.info._Z18test_modulo_kernelPKjPjS1_i5uint3 --------------------------
	.section	.nv.info._Z18test_modulo_kernelPKjPjS1_i5uint3,"",@"SHT_CUDA_INFO"
	.sectionflags	@""
	.align	4


	//----- nvinfo : EIATTR_CUDA_API_VERSION
	.align		4
        /*0000*/ 	.byte	0x04, 0x37
        /*0002*/ 	.short	(.L_7 - .L_6)
.L_6:
        /*0004*/ 	.word	0x00000082


	//----- nvinfo : EIATTR_KPARAM_INFO
	.align		4
.L_7:
        /*0008*/ 	.byte	0x04, 0x17
        /*000a*/ 	.short	(.L_9 - .L_8)
.L_8:
        /*000c*/ 	.word	0x00000000
        /*0010*/ 	.short	0x0004
        /*0012*/ 	.short	0x001c
        /*0014*/ 	.byte	0x00, 0xf0, 0x31, 0x00


	//----- nvinfo : EIATTR_KPARAM_INFO
	.align		4
.L_9:
        /*0018*/ 	.byte	0x04, 0x17
        /*001a*/ 	.short	(.L_11 - .L_10)
.L_10:
        /*001c*/ 	.word	0x00000000
        /*0020*/ 	.short	0x0003
        /*0022*/ 	.short	0x0018
        /*0024*/ 	.byte	0x00, 0xf0, 0x11, 0x00


	//----- nvinfo : EIATTR_KPARAM_INFO
	.align		4
.L_11:
        /*0028*/ 	.byte	0x04, 0x17
        /*002a*/ 	.short	(.L_13 - .L_12)
.L_12:
        /*002c*/ 	.word	0x00000000
        /*0030*/ 	.short	0x0002
        /*0032*/ 	.short	0x0010
        /*0034*/ 	.byte	0x00, 0xf5, 0x21, 0x00


	//----- nvinfo : EIATTR_KPARAM_INFO
	.align		4
.L_13:
        /*0038*/ 	.byte	0x04, 0x17
        /*003a*/ 	.short	(.L_15 - .L_14)
.L_14:
        /*003c*/ 	.word	0x00000000
        /*0040*/ 	.short	0x0001
        /*0042*/ 	.short	0x0008
        /*0044*/ 	.byte	0x00, 0xf5, 0x21, 0x00


	//----- nvinfo : EIATTR_KPARAM_INFO
	.align		4
.L_15:
        /*0048*/ 	.byte	0x04, 0x17
        /*004a*/ 	.short	(.L_17 - .L_16)
.L_16:
        /*004c*/ 	.word	0x00000000
        /*0050*/ 	.short	0x0000
        /*0052*/ 	.short	0x0000
        /*0054*/ 	.byte	0x00, 0xf5, 0x21, 0x00


	//----- nvinfo : EIATTR_SPARSE_MMA_MASK
	.align		4
.L_17:
        /*0058*/ 	.byte	0x03, 0x50
        /*005a*/ 	.short	0x0000


	//----- nvinfo : EIATTR_MAXREG_COUNT
	.align		4
        /*005c*/ 	.byte	0x03, 0x1b
        /*005e*/ 	.short	0x00ff


	//----- nvinfo : EIATTR_MERCURY_ISA_VERSION
	.align		4
        /*0060*/ 	.byte	0x03, 0x5f
        /*0062*/ 	.short	0x0101


	//----- nvinfo : EIATTR_VRC_CTA_INIT_COUNT
	.align		4
        /*0064*/ 	.byte	0x02, 0x4a
	.zero		1
	.zero		1


	//----- nvinfo : EIATTR_EXIT_INSTR_OFFSETS
	.align		4
        /*0068*/ 	.byte	0x04, 0x1c
        /*006a*/ 	.short	(.L_19 - .L_18)


	//   ....[0]....
.L_18:
        /*006c*/ 	.word	0x00000070


	//   ....[1]....
        /*0070*/ 	.word	0x000002a0


	//----- nvinfo : EIATTR_CBANK_PARAM_SIZE
	.align		4
.L_19:
        /*0074*/ 	.byte	0x03, 0x19
        /*0076*/ 	.short	0x0028


	//----- nvinfo : EIATTR_PARAM_CBANK
	.align		4
        /*0078*/ 	.byte	0x04, 0x0a
        /*007a*/ 	.short	(.L_21 - .L_20)
	.align		4
.L_20:
        /*007c*/ 	.word	index@(.nv.constant0._Z18test_modulo_kernelPKjPjS1_i5uint3)
        /*0080*/ 	.short	0x0380
        /*0082*/ 	.short	0x0028


	//----- nvinfo : EIATTR_SW_WAR
	.align		4
.L_21:
        /*0084*/ 	.byte	0x04, 0x36
        /*0086*/ 	.short	(.L_23 - .L_22)
.L_22:
        /*0088*/ 	.word	0x00000008
.L_23:


//--------------------- .nv.callgraph             --------------------------
	.section	.nv.callgraph,"",@"SHT_CUDA_CALLGRAPH"
	.align	4
	.sectionentsize	8
	.align		4
        /*0000*/ 	.word	0x00000000
	.align		4
        /*0004*/ 	.word	0xffffffff
	.align		4
        /*0008*/ 	.word	0x00000000
	.align		4
        /*000c*/ 	.word	0xfffffffe
	.align		4
        /*0010*/ 	.word	0x00000000
	.align		4
        /*0014*/ 	.word	0xfffffffd
	.align		4
        /*0018*/ 	.word	0x00000000
	.align		4
        /*001c*/ 	.word	0xfffffffc


//--------------------- .text._Z18test_modulo_kernelPKjPjS1_i5uint3 --------------------------
	.section	.text._Z18test_modulo_kernelPKjPjS1_i5uint3,"ax",@progbits
	.align	128
        .global         _Z18test_modulo_kernelPKjPjS1_i5uint3
        .type           _Z18test_modulo_kernelPKjPjS1_i5uint3,@function
        .size           _Z18test_modulo_kernelPKjPjS1_i5uint3,(.L_x_1 - _Z18test_modulo_kernelPKjPjS1_i5uint3)
        .other          _Z18test_modulo_kernelPKjPjS1_i5uint3,@"STO_CUDA_ENTRY STV_DEFAULT"
_Z18test_modulo_kernelPKjPjS1_i5uint3:
.text._Z18test_modulo_kernelPKjPjS1_i5uint3:
[----:B------:R-:W-:Y:S01]  /*0000*/  LDC R1, c[0x0][0x37c] ;  /* 0x0000df00ff017b82 */ /* 0x000fe20000000800 */
[----:B------:R-:W0:Y:S07]  /*0010*/  S2R R9, SR_TID.X ;  /* 0x0000000000097919 */ /* 0x000e2e0000002100 */
[----:B------:R-:W0:Y:S01]  /*0020*/  S2UR UR4, SR_CTAID.X ;  /* 0x00000000000479c3 */ /* 0x000e220000002500 */
[----:B------:R-:W1:Y:S07]  /*0030*/  LDCU UR5, c[0x0][0x398] ;  /* 0x00007300ff0577ac */ /* 0x000e6e0008000800 */
[----:B------:R-:W0:Y:S02]  /*0040*/  LDC R0, c[0x0][0x360] ;  /* 0x0000d800ff007b82 */ /* 0x000e240000000800 */
[----:B0-----:R-:W-:-:S05]  /*0050*/  IMAD R9, R0, UR4, R9 ;  /* 0x0000000400097c24 */ /* 0x001fca000f8e0209 */
[----:B-1----:R-:W-:-:S13]  /*0060*/  ISETP.GE.AND P0, PT, R9, UR5, PT ;  /* 0x0000000509007c0c */ /* 0x002fda000bf06270 */
[----:B------:R-:W-:Y:S05]  /*0070*/  @P0 EXIT ;  /* 0x000000000000094d */ /* 0x000fea0003800000 */
[----:B------:R-:W0:Y:S01]  /*0080*/  LDC.64 R2, c[0x0][0x380] ;  /* 0x0000e000ff027b82 */ /* 0x000e220000000a00 */
[----:B------:R-:W1:Y:S01]  /*0090*/  LDCU.64 UR4, c[0x0][0x358] ;  /* 0x00006b00ff0477ac */ /* 0x000e620008000a00 */
[----:B------:R-:W2:Y:S01]  /*00a0*/  LDCU.64 UR8, c[0x0][0x3a0] ;  /* 0x00007400ff0877ac */ /* 0x000ea20008000a00 */
[----:B------:R-:W3:Y:S01]  /*00b0*/  LDCU UR6, c[0x0][0x39c] ;  /* 0x00007380ff0677ac */ /* 0x000ee20008000800 */
[----:B0-----:R-:W-:-:S06]  /*00c0*/  IMAD.WIDE R2, R9, 0x4, R2 ;  /* 0x0000000409027825 */ /* 0x001fcc00078e0202 */
[----:B-1----:R0:W4:Y:S01]  /*00d0*/  LDG.E R3, desc[UR4][R2.64] ;  /* 0x0000000402037981 */ /* 0x002122000c1e1900 */
[----:B--2---:R-:W1:Y:S01]  /*00e0*/  I2F.U32.RP R0, UR9 ;  /* 0x0000000900007d06 */ /* 0x004e620008209000 */
[----:B------:R-:W-:Y:S01]  /*00f0*/  ISETP.NE.U32.AND P1, PT, RZ, UR9, PT ;  /* 0x00000009ff007c0c */ /* 0x000fe2000bf25070 */
[----:B0-----:R-:W-:-:S06]  /*0100*/  IMAD.MOV.U32 R2, RZ, RZ, RZ ;  /* 0x000000ffff027224 */ /* 0x001fcc00078e00ff */
[----:B-1----:R-:W0:Y:S02]  /*0110*/  MUFU.RCP R0, R0 ;  /* 0x0000000000007308 */ /* 0x002e240000001000 */
[----:B0-----:R-:W-:-:S06]  /*0120*/  IADD3 R4, PT, PT, R0, 0xffffffe, RZ ;  /* 0x0ffffffe00047810 */ /* 0x001fcc0007ffe0ff */
[----:B------:R0:W1:Y:S02]  /*0130*/  F2I.FTZ.U32.TRUNC.NTZ R5, R4 ;  /* 0x0000000400057305 */ /* 0x000064000021f000 */
[----:B0-----:R-:W-:Y:S01]  /*0140*/  HFMA2 R4, -RZ, RZ, 0, 0 ;  /* 0x00000000ff047431 */ /* 0x001fe200000001ff */
[----:B-1----:R-:W-:-:S05]  /*0150*/  IADD3 R7, PT, PT, RZ, -R5, RZ ;  /* 0x80000005ff077210 */ /* 0x002fca0007ffe0ff */
[----:B------:R-:W-:-:S04]  /*0160*/  IMAD R7, R7, UR9, RZ ;  /* 0x0000000907077c24 */ /* 0x000fc8000f8e02ff */
[----:B------:R-:W-:Y:S02]  /*0170*/  IMAD.HI.U32 R5, R5, R7, R4 ;  /* 0x0000000705057227 */ /* 0x000fe400078e0004 */
[----:B------:R-:W0:Y:S04]  /*0180*/  LDC.64 R6, c[0x0][0x390] ;  /* 0x0000e400ff067b82 */ /* 0x000e280000000a00 */
[----:B----4-:R-:W-:-:S04]  /*0190*/  IMAD.HI.U32 R5, R5, R3, RZ ;  /* 0x0000000305057227 */ /* 0x010fc800078e00ff */
[----:B------:R-:W-:Y:S02]  /*01a0*/  IMAD.MOV R5, RZ, RZ, -R5 ;  /* 0x000000ffff057224 */ /* 0x000fe400078e0a05 */
[----:B---3--:R-:W-:-:S04]  /*01b0*/  IMAD.HI.U32 R0, R3, UR6, R2 ;  /* 0x0000000603007c27 */ /* 0x008fc8000f8e0002 */
[----:B------:R-:W-:Y:S01]  /*01c0*/  IMAD R11, R5, UR9, R3 ;  /* 0x00000009050b7c24 */ /* 0x000fe2000f8e0203 */
[----:B------:R-:W-:Y:S01]  /*01d0*/  SHF.R.U32.HI R0, RZ, UR8, R0 ;  /* 0x00000008ff007c19 */ /* 0x000fe20008011600 */
[----:B------:R-:W1:Y:S03]  /*01e0*/  LDC.64 R4, c[0x0][0x388] ;  /* 0x0000e200ff047b82 */ /* 0x000e660000000a00 */
[----:B------:R-:W-:Y:S02]  /*01f0*/  ISETP.GE.U32.AND P0, PT, R11, UR9, PT ;  /* 0x000000090b007c0c */ /* 0x000fe4000bf06070 */
[----:B------:R-:W-:-:S05]  /*0200*/  IADD3 R13, PT, PT, -R0, RZ, RZ ;  /* 0x000000ff000d7210 */ /* 0x000fca0007ffe1ff */
[----:B------:R-:W-:-:S06]  /*0210*/  IMAD R13, R13, UR9, R3 ;  /* 0x000000090d0d7c24 */ /* 0x000fcc000f8e0203 */
[----:B------:R-:W-:-:S04]  /*0220*/  @P0 IADD3 R11, PT, PT, R11, -UR9, RZ ;  /* 0x800000090b0b0c10 */ /* 0x000fc8000fffe0ff */
[----:B------:R-:W-:Y:S01]  /*0230*/  ISETP.GE.U32.AND P0, PT, R11, UR9, PT ;  /* 0x000000090b007c0c */ /* 0x000fe2000bf06070 */
[----:B-1----:R-:W-:-:S04]  /*0240*/  IMAD.WIDE R2, R9, 0x4, R4 ;  /* 0x0000000409027825 */ /* 0x002fc800078e0204 */
[----:B0-----:R-:W-:-:S08]  /*0250*/  IMAD.WIDE R4, R9, 0x4, R6 ;  /* 0x0000000409047825 */ /* 0x001fd000078e0206 */
[----:B------:R-:W-:Y:S02]  /*0260*/  @P0 IADD3 R11, PT, PT, R11, -UR9, RZ ;  /* 0x800000090b0b0c10 */ /* 0x000fe4000fffe0ff */
[----:B------:R-:W-:-:S05]  /*0270*/  @!P1 LOP3.LUT R11, RZ, UR9, RZ, 0x33, !PT ;  /* 0x00000009ff0b9c12 */ /* 0x000fca000f8e33ff */
[----:B------:R-:W-:Y:S04]  /*0280*/  STG.E desc[UR4][R2.64], R11 ;  /* 0x0000000b02007986 */ /* 0x000fe8000c101904 */
[----:B------:R-:W-:Y:S01]  /*0290*/  STG.E desc[UR4][R4.64], R13 ;  /* 0x0000000d04007986 */ /* 0x000fe2000c101904 */
[----:B------:R-:W-:Y:S05]  /*02a0*/  EXIT ;  /* 0x000000000000794d */ /* 0x000fea0003800000 */
.L_x_0:
[----:B------:R-:W-:-:S00]  /*02b0*/  BRA `(.L_x_0) ;  /* 0xfffffffc00fc7947 */ /* 0x000fc0000383ffff */
[----:B------:R-:W-:-:S00]  /*02c0*/  NOP ;  /* 0x0000000000007918 */ /* 0x000fc00000000000 */
        /* <DEDUP_REMOVED lines=11> */
.L_x_1:


//--------------------- .nv.shared.reserved.0     --------------------------
	.section	.nv.shared.reserved.0,"aw",@nobits
	.weak		__nv_reservedSMEM_offset_0_alias
	.size		__nv_reservedSMEM_offset_0_alias, 0, 64
	.other		__nv_reservedSMEM_offset_0_alias,@"STO_CUDA_RESERVED_SHARED STV_DEFAULT"
__nv_reservedSMEM_offset_0_alias:
	.zero		0
	.zero		64


//--------------------- .nv.constant0._Z18test_modulo_kernelPKjPjS1_i5uint3 --------------------------
	.section	.nv.constant0._Z18test_modulo_kernelPKjPjS1_i5uint3,"a",@progbits
	.sectionflags	@""
	.align	4
.nv.constant0._Z18test_modulo_kernelPKjPjS1_i5uint3:
	.zero		936


//--------------------- SYMBOLS --------------------------

	.type		.nv.reservedSmem.offset0,@object
	.size		.nv.reservedSmem.offset0,0x4
